//
// Generated by NVIDIA NVVM Compiler
//
// Compiler Build ID: CL-36424714
// Cuda compilation tools, release 13.0, V13.0.88
// Based on NVVM 20.0.0
//

.version 9.0
.target sm_100
.address_size 64

	// .globl	_Z6kernelv
.extern .func  (.param .b32 func_retval0) vprintf
(
	.param .b64 vprintf_param_0,
	.param .b64 vprintf_param_1
)
;
.global .align 1 .b8 $str[50] = {116, 104, 114, 101, 97, 100, 73, 100, 120, 46, 120, 58, 32, 37, 100, 44, 32, 116, 104, 114, 101, 97, 100, 73, 100, 120, 46, 121, 58, 32, 37, 100, 44, 32, 116, 104, 114, 101, 97, 100, 73, 100, 120, 46, 122, 58, 32, 37, 100};

.visible .entry _Z6kernelv()
{
	.local .align 8 .b8 	__local_depot0[16];
	.reg .b64 	%SP;
	.reg .b64 	%SPL;
	.reg .b32 	%r<6>;
	.reg .b64 	%rd<5>;

	mov.u64 	%SPL, __local_depot0;
	cvta.local.u64 	%SP, %SPL;
	add.u64 	%rd1, %SP, 0;
	add.u64 	%rd2, %SPL, 0;
	mov.u32 	%r1, %tid.x;
	mov.u32 	%r2, %tid.y;
	mov.u32 	%r3, %tid.z;
	st.local.v2.u32 	[%rd2], {%r1, %r2};
	st.local.u32 	[%rd2+8], %r3;
	mov.u64 	%rd3, $str;
	cvta.global.u64 	%rd4, %rd3;
	{ // callseq 0, 0
	.param .b64 param0;
	st.param.b64 	[param0], %rd4;
	.param .b64 param1;
	st.param.b64 	[param1], %rd1;
	.param .b32 retval0;
	call.uni (retval0), 
	vprintf, 
	(
	param0, 
	param1
	);
	ld.param.b32 	%r4, [retval0];
	} // callseq 0
	ret;

}


// ===== COMPILED SASS (sm_100) =====

	.target	sm_100

	.elftype	@"ET_EXEC"


//--------------------- .note.nv.tkinfo           --------------------------
	.section	.note.nv.tkinfo,"",@"SHT_NOTE"
	.sectionflags	@"SHF_NOTE_NV_TKINFO"
	.tkinfo
        /*0018*/ 	.word	0x00000002
        /*0030*/ 	.string	""
        /*0030*/ 	.string	"ptxas"
        /*0030*/ 	.string	"Cuda compilation tools, release 13.0, V13.0.88"
        /*0030*/ 	.string	"Build cuda_13.0.r13.0/compiler.36424714_0"
        /*0030*/ 	.string	"-arch sm_100 -m 64 "



//--------------------- .note.nv.cuinfo           --------------------------
	.section	.note.nv.cuinfo,"",@"SHT_NOTE"
	.sectionflags	@"SHF_NOTE_NV_CUINFO"
        /*0018*/ 	.short	0x0002
        /*001a*/ 	.short	0x0064
        /*001c*/ 	.short	0x0082
	.zero		2


//--------------------- .nv.info                  --------------------------
	.section	.nv.info,"",@"SHT_CUDA_INFO"
	.align	4


	//----- nvinfo : EIATTR_REGCOUNT
	.align		4
        /*0000*/ 	.byte	0x04, 0x2f
        /*0002*/ 	.short	(.L_2 - .L_1)
	.align		4
.L_1:
        /*0004*/ 	.word	index@(_Z6kernelv)
        /*0008*/ 	.word	0x00000018


	//----- nvinfo : EIATTR_FRAME_SIZE
	.align		4
.L_2:
        /*000c*/ 	.byte	0x04, 0x11
        /*000e*/ 	.short	(.L_4 - .L_3)
	.align		4
.L_3:
        /*0010*/ 	.word	index@(_Z6kernelv)
        /*0014*/ 	.word	0x00000010


	//----- nvinfo : EIATTR_MIN_STACK_SIZE
	.align		4
.L_4:
        /*0018*/ 	.byte	0x04, 0x12
        /*001a*/ 	.short	(.L_6 - .L_5)
	.align		4
.L_5:
        /*001c*/ 	.word	index@(_Z6kernelv)
        /*0020*/ 	.word	0x00000010
.L_6:


//--------------------- .nv.compat                --------------------------
	.section	.nv.compat,"",@"SHT_CUDA_COMPAT_INFO"
	.align	4
        /*0000*/ 	.byte	0x02, 0x09, 0x00, 0x00, 0x02, 0x02, 0x01, 0x00, 0x02, 0x05, 0x05, 0x00, 0x03, 0x07, 0x01, 0x01
        /*0010*/ 	.byte	0x02, 0x03, 0x00, 0x00, 0x02, 0x06, 0x01, 0x00, 0x04, 0x0b, 0x08, 0x00, 0x09, 0x00, 0x00, 0x00
        /*0020*/ 	.byte	0x00, 0x00, 0x00, 0x00


//--------------------- .nv.info._Z6kernelv       --------------------------
	.section	.nv.info._Z6kernelv,"",@"SHT_CUDA_INFO"
	.sectionflags	@""
	.align	4


	//----- nvinfo : EIATTR_CUDA_API_VERSION
	.align		4
        /*0000*/ 	.byte	0x04, 0x37
        /*0002*/ 	.short	(.L_8 - .L_7)
.L_7:
        /*0004*/ 	.word	0x00000082


	//----- nvinfo : EIATTR_SPARSE_MMA_MASK
	.align		4
.L_8:
        /*0008*/ 	.byte	0x03, 0x50
        /*000a*/ 	.short	0x0000


	//----- nvinfo : EIATTR_MAXREG_COUNT
	.align		4
        /*000c*/ 	.byte	0x03, 0x1b
        /*000e*/ 	.short	0x00ff


	//----- nvinfo : EIATTR_EXTERNS
	.align		4
        /*0010*/ 	.byte	0x04, 0x0f
        /*0012*/ 	.short	(.L_10 - .L_9)


	//   ....[0]....
	.align		4
.L_9:
        /*0014*/ 	.word	index@(vprintf)


	//----- nvinfo : EIATTR_MERCURY_ISA_VERSION
	.align		4
.L_10:
        /*0018*/ 	.byte	0x03, 0x5f
        /*001a*/ 	.short	0x0101


	//----- nvinfo : EIATTR_VRC_CTA_INIT_COUNT
	.align		4
        /*001c*/ 	.byte	0x02, 0x4a
	.zero		1
	.zero		1


	//----- nvinfo : EIATTR_SYSCALL_OFFSETS
	.align		4
        /*0020*/ 	.byte	0x04, 0x46
        /*0022*/ 	.short	(.L_12 - .L_11)


	//   ....[0]....
.L_11:
        /*0024*/ 	.word	0x00000110


	//----- nvinfo : EIATTR_EXIT_INSTR_OFFSETS
	.align		4
.L_12:
        /*0028*/ 	.byte	0x04, 0x1c
        /*002a*/ 	.short	(.L_14 - .L_13)


	//   ....[0]....
.L_13:
        /*002c*/ 	.word	0x00000120


	//----- nvinfo : EIATTR_SW_WAR
	.align		4
.L_14:
        /*0030*/ 	.byte	0x04, 0x36
        /*0032*/ 	.short	(.L_16 - .L_15)
.L_15:
        /*0034*/ 	.word	0x00000008
.L_16:


//--------------------- .nv.callgraph             --------------------------
	.section	.nv.callgraph,"",@"SHT_CUDA_CALLGRAPH"
	.align	4
	.sectionentsize	8
	.align		4
        /*0000*/ 	.word	0x00000000
	.align		4
        /*0004*/ 	.word	0xffffffff
	.align		4
        /*0008*/ 	.word	index@(_Z6kernelv)
	.align		4
        /*000c*/ 	.word	index@(vprintf)
	.align		4
        /*0010*/ 	.word	0x00000000
	.align		4
        /*0014*/ 	.word	0xfffffffe
	.align		4
        /*0018*/ 	.word	0x00000000
	.align		4
        /*001c*/ 	.word	0xfffffffd
	.align		4
        /*0020*/ 	.word	0x00000000
	.align		4
        /*0024*/ 	.word	0xfffffffc


//--------------------- .nv.constant4             --------------------------
	.section	.nv.constant4,"a",@progbits
	.align	8
	.align		8
.nv.constant4:
        /*0000*/ 	.dword	vprintf
	.align		8
        /*0008*/ 	.dword	$str


//--------------------- .text._Z6kernelv          --------------------------
	.section	.text._Z6kernelv,"ax",@progbits
	.align	128
        .global         _Z6kernelv
        .type           _Z6kernelv,@function
        .size           _Z6kernelv,(.L_x_2 - _Z6kernelv)
        .other          _Z6kernelv,@"STO_CUDA_ENTRY STV_DEFAULT"
_Z6kernelv:
.text._Z6kernelv:
[----:B------:R-:W0:Y:S01]  /*0000*/  LDC R1, c[0x0][0x37c] ;  /* 0x0000df00ff017b82 */ /* 0x000e220000000800 */
[----:B------:R-:W1:Y:S01]  /*0010*/  S2R R8, SR_TID.X ;  /* 0x0000000000087919 */ /* 0x000e620000002100 */
[----:B0-----:R-:W-:Y:S01]  /*0020*/  VIADD R1, R1, 0xfffffff0 ;  /* 0xfffffff001017836 */ /* 0x001fe20000000000 */
[----:B------:R-:W-:Y:S01]  /*0030*/  MOV R0, 0x0 ;  /* 0x0000000000007802 */ /* 0x000fe20000000f00 */
[----:B------:R-:W0:Y:S01]  /*0040*/  LDCU UR4, c[0x0][0x2f8] ;  /* 0x00005f00ff0477ac */ /* 0x000e220008000800 */
[----:B------:R-:W1:Y:S03]  /*0050*/  S2R R9, SR_TID.Y ;  /* 0x0000000000097919 */ /* 0x000e660000002200 */
[----:B------:R2:W3:Y:S01]  /*0060*/  LDC.64 R2, c[0x4][R0] ;  /* 0x0100000000027b82 */ /* 0x0004e20000000a00 */
[----:B------:R-:W4:Y:S01]  /*0070*/  LDCU.64 UR6, c[0x4][0x8] ;  /* 0x01000100ff0677ac */ /* 0x000f220008000a00 */
[----:B------:R-:W5:Y:S01]  /*0080*/  S2R R10, SR_TID.Z ;  /* 0x00000000000a7919 */ /* 0x000f620000002300 */
[----:B------:R-:W2:Y:S01]  /*0090*/  LDCU UR5, c[0x0][0x2fc] ;  /* 0x00005f80ff0577ac */ /* 0x000ea20008000800 */
[----:B0-----:R-:W-:Y:S01]  /*00a0*/  IADD3 R6, P0, PT, R1, UR4, RZ ;  /* 0x0000000401067c10 */ /* 0x001fe2000ff1e0ff */
[----:B----4-:R-:W-:Y:S01]  /*00b0*/  IMAD.U32 R4, RZ, RZ, UR6 ;  /* 0x00000006ff047e24 */ /* 0x010fe2000f8e00ff */
[----:B------:R-:W-:-:S03]  /*00c0*/  MOV R5, UR7 ;  /* 0x0000000700057c02 */ /* 0x000fc60008000f00 */
[----:B--2---:R-:W-:Y:S01]  /*00d0*/  IMAD.X R7, RZ, RZ, UR5, P0 ;  /* 0x00000005ff077e24 */ /* 0x004fe200080e06ff */
[----:B-1----:R0:W-:Y:S04]  /*00e0*/  STL.64 [R1], R8 ;  /* 0x0000000801007387 */ /* 0x0021e80000100a00 */
[----:B-----5:R0:W-:Y:S03]  /*00f0*/  STL [R1+0x8], R10 ;  /* 0x0000080a01007387 */ /* 0x0201e60000100800 */
[----:B------:R-:W-:-:S07]  /*0100*/  LEPC R20, `(.L_x_0) ;  /* 0x000000001014794e */ /* 0x000fce0000000000 */
[----:B0--3--:R-:W-:Y:S05]  /*0110*/  CALL.ABS.NOINC R2 ;  /* 0x0000000002007343 */ /* 0x009fea0003c00000 */
.L_x_0:
[----:B------:R-:W-:Y:S05]  /*0120*/  EXIT ;  /* 0x000000000000794d */ /* 0x000fea0003800000 */
.L_x_1:
[----:B------:R-:W-:-:S00]  /*0130*/  BRA `(.L_x_1) ;  /* 0xfffffffc00fc7947 */ /* 0x000fc0000383ffff */
[----:B------:R-:W-:-:S00]  /*0140*/  NOP ;  /* 0x0000000000007918 */ /* 0x000fc00000000000 */
        /* <DEDUP_REMOVED lines=11> */
.L_x_2:


//--------------------- .nv.global.init           --------------------------
	.section	.nv.global.init,"aw",@progbits
.nv.global.init:
	.type		$str,@object
	.size		$str,(.L_0 - $str)
$str:
        /*0000*/ 	.byte	0x74, 0x68, 0x72, 0x65, 0x61, 0x64, 0x49, 0x64, 0x78, 0x2e, 0x78, 0x3a, 0x20, 0x25, 0x64, 0x2c
        /*0010*/ 	.byte	0x20, 0x74, 0x68, 0x72, 0x65, 0x61, 0x64, 0x49, 0x64, 0x78, 0x2e, 0x79, 0x3a, 0x20, 0x25, 0x64
        /*0020*/ 	.byte	0x2c, 0x20, 0x74, 0x68, 0x72, 0x65, 0x61, 0x64, 0x49, 0x64, 0x78, 0x2e, 0x7a, 0x3a, 0x20, 0x25
        /*0030*/ 	.byte	0x64, 0x00
.L_0:


//--------------------- .nv.shared.reserved.0     --------------------------
	.section	.nv.shared.reserved.0,"aw",@nobits
	.weak		__nv_reservedSMEM_offset_0_alias
	.size		__nv_reservedSMEM_offset_0_alias, 0, 64
	.other		__nv_reservedSMEM_offset_0_alias,@"STO_CUDA_RESERVED_SHARED STV_DEFAULT"
__nv_reservedSMEM_offset_0_alias:
	.zero		0
	.zero		64


//--------------------- .nv.constant0._Z6kernelv  --------------------------
	.section	.nv.constant0._Z6kernelv,"a",@progbits
	.sectionflags	@""
	.align	4
.nv.constant0._Z6kernelv:
	.zero		896


//--------------------- SYMBOLS --------------------------

	.type		.nv.reservedSmem.offset0,@object
	.size		.nv.reservedSmem.offset0,0x4
	.type		vprintf,@function
